//
// Generated by NVIDIA NVVM Compiler
//
// Compiler Build ID: CL-36424714
// Cuda compilation tools, release 13.0, V13.0.88
// Based on NVVM 20.0.0
//

.version 9.0
.target sm_100
.address_size 64

	// .globl	_Z22dynamicTransposeKernelPfS_iii
.extern .shared .align 16 .b8 tile[];

.visible .entry _Z22dynamicTransposeKernelPfS_iii(
	.param .u64 .ptr .align 1 _Z22dynamicTransposeKernelPfS_iii_param_0,
	.param .u64 .ptr .align 1 _Z22dynamicTransposeKernelPfS_iii_param_1,
	.param .u32 _Z22dynamicTransposeKernelPfS_iii_param_2,
	.param .u32 _Z22dynamicTransposeKernelPfS_iii_param_3,
	.param .u32 _Z22dynamicTransposeKernelPfS_iii_param_4
)
{
	.reg .pred 	%p<7>;
	.reg .b32 	%r<26>;
	.reg .b32 	%f<3>;
	.reg .b64 	%rd<9>;

	ld.param.u64 	%rd1, [_Z22dynamicTransposeKernelPfS_iii_param_0];
	ld.param.u64 	%rd2, [_Z22dynamicTransposeKernelPfS_iii_param_1];
	ld.param.u32 	%r9, [_Z22dynamicTransposeKernelPfS_iii_param_2];
	ld.param.u32 	%r10, [_Z22dynamicTransposeKernelPfS_iii_param_3];
	ld.param.u32 	%r11, [_Z22dynamicTransposeKernelPfS_iii_param_4];
	mov.u32 	%r12, %ctaid.x;
	mul.lo.s32 	%r1, %r11, %r12;
	mov.u32 	%r2, %tid.x;
	add.s32 	%r3, %r1, %r2;
	mov.u32 	%r13, %ctaid.y;
	mul.lo.s32 	%r4, %r11, %r13;
	mov.u32 	%r5, %tid.y;
	add.s32 	%r6, %r4, %r5;
	setp.ge.s32 	%p1, %r3, %r10;
	setp.ge.s32 	%p2, %r6, %r9;
	or.pred  	%p3, %p1, %p2;
	@%p3 bra 	$L__BB0_2;
	cvta.to.global.u64 	%rd3, %rd1;
	mad.lo.s32 	%r14, %r6, %r10, %r3;
	mul.wide.s32 	%rd4, %r14, 4;
	add.s64 	%rd5, %rd3, %rd4;
	ld.global.f32 	%f1, [%rd5];
	mad.lo.s32 	%r15, %r5, %r11, %r5;
	add.s32 	%r16, %r15, %r2;
	shl.b32 	%r17, %r16, 2;
	mov.u32 	%r18, tile;
	add.s32 	%r19, %r18, %r17;
	st.shared.f32 	[%r19], %f1;
$L__BB0_2:
	bar.sync 	0;
	add.s32 	%r7, %r4, %r2;
	add.s32 	%r8, %r1, %r5;
	setp.ge.s32 	%p4, %r7, %r9;
	setp.ge.s32 	%p5, %r8, %r10;
	or.pred  	%p6, %p4, %p5;
	@%p6 bra 	$L__BB0_4;
	mad.lo.s32 	%r20, %r2, %r11, %r2;
	add.s32 	%r21, %r20, %r5;
	shl.b32 	%r22, %r21, 2;
	mov.u32 	%r23, tile;
	add.s32 	%r24, %r23, %r22;
	ld.shared.f32 	%f2, [%r24];
	mad.lo.s32 	%r25, %r8, %r9, %r7;
	cvta.to.global.u64 	%rd6, %rd2;
	mul.wide.s32 	%rd7, %r25, 4;
	add.s64 	%rd8, %rd6, %rd7;
	st.global.f32 	[%rd8], %f2;
$L__BB0_4:
	ret;

}


// ===== COMPILED SASS (sm_100) =====

	.target	sm_100

	.elftype	@"ET_EXEC"


//--------------------- .note.nv.tkinfo           --------------------------
	.section	.note.nv.tkinfo,"",@"SHT_NOTE"
	.sectionflags	@"SHF_NOTE_NV_TKINFO"
	.tkinfo
        /*0018*/ 	.word	0x00000002
        /*0030*/ 	.string	""
        /*0030*/ 	.string	"ptxas"
        /*0030*/ 	.string	"Cuda compilation tools, release 13.0, V13.0.88"
        /*0030*/ 	.string	"Build cuda_13.0.r13.0/compiler.36424714_0"
        /*0030*/ 	.string	"-arch sm_100 -m 64 "



//--------------------- .note.nv.cuinfo           --------------------------
	.section	.note.nv.cuinfo,"",@"SHT_NOTE"
	.sectionflags	@"SHF_NOTE_NV_CUINFO"
        /*0018*/ 	.short	0x0002
        /*001a*/ 	.short	0x0064
        /*001c*/ 	.short	0x0082
	.zero		2


//--------------------- .nv.info                  --------------------------
	.section	.nv.info,"",@"SHT_CUDA_INFO"
	.align	4


	//----- nvinfo : EIATTR_REGCOUNT
	.align		4
        /*0000*/ 	.byte	0x04, 0x2f
        /*0002*/ 	.short	(.L_1 - .L_0)
	.align		4
.L_0:
        /*0004*/ 	.word	index@(_Z22dynamicTransposeKernelPfS_iii)
        /*0008*/ 	.word	0x0000000e


	//----- nvinfo : EIATTR_FRAME_SIZE
	.align		4
.L_1:
        /*000c*/ 	.byte	0x04, 0x11
        /*000e*/ 	.short	(.L_3 - .L_2)
	.align		4
.L_2:
        /*0010*/ 	.word	index@(_Z22dynamicTransposeKernelPfS_iii)
        /*0014*/ 	.word	0x00000000


	//----- nvinfo : EIATTR_MIN_STACK_SIZE
	.align		4
.L_3:
        /*0018*/ 	.byte	0x04, 0x12
        /*001a*/ 	.short	(.L_5 - .L_4)
	.align		4
.L_4:
        /*001c*/ 	.word	index@(_Z22dynamicTransposeKernelPfS_iii)
        /*0020*/ 	.word	0x00000000
.L_5:


//--------------------- .nv.compat                --------------------------
	.section	.nv.compat,"",@"SHT_CUDA_COMPAT_INFO"
	.align	4
        /*0000*/ 	.byte	0x02, 0x09, 0x00, 0x00, 0x02, 0x02, 0x01, 0x00, 0x02, 0x05, 0x05, 0x00, 0x03, 0x07, 0x01, 0x01
        /*0010*/ 	.byte	0x02, 0x03, 0x00, 0x00, 0x02, 0x06, 0x01, 0x00, 0x04, 0x0b, 0x08, 0x00, 0x09, 0x00, 0x00, 0x00
        /*0020*/ 	.byte	0x00, 0x00, 0x00, 0x00


//--------------------- .nv.info._Z22dynamicTransposeKernelPfS_iii --------------------------
	.section	.nv.info._Z22dynamicTransposeKernelPfS_iii,"",@"SHT_CUDA_INFO"
	.sectionflags	@""
	.align	4


	//----- nvinfo : EIATTR_CUDA_API_VERSION
	.align		4
        /*0000*/ 	.byte	0x04, 0x37
        /*0002*/ 	.short	(.L_7 - .L_6)
.L_6:
        /*0004*/ 	.word	0x00000082


	//----- nvinfo : EIATTR_KPARAM_INFO
	.align		4
.L_7:
        /*0008*/ 	.byte	0x04, 0x17
        /*000a*/ 	.short	(.L_9 - .L_8)
.L_8:
        /*000c*/ 	.word	0x00000000
        /*0010*/ 	.short	0x0004
        /*0012*/ 	.short	0x0018
        /*0014*/ 	.byte	0x00, 0xf0, 0x11, 0x00


	//----- nvinfo : EIATTR_KPARAM_INFO
	.align		4
.L_9:
        /*0018*/ 	.byte	0x04, 0x17
        /*001a*/ 	.short	(.L_11 - .L_10)
.L_10:
        /*001c*/ 	.word	0x00000000
        /*0020*/ 	.short	0x0003
        /*0022*/ 	.short	0x0014
        /*0024*/ 	.byte	0x00, 0xf0, 0x11, 0x00


	//----- nvinfo : EIATTR_KPARAM_INFO
	.align		4
.L_11:
        /*0028*/ 	.byte	0x04, 0x17
        /*002a*/ 	.short	(.L_13 - .L_12)
.L_12:
        /*002c*/ 	.word	0x00000000
        /*0030*/ 	.short	0x0002
        /*0032*/ 	.short	0x0010
        /*0034*/ 	.byte	0x00, 0xf0, 0x11, 0x00


	//----- nvinfo : EIATTR_KPARAM_INFO
	.align		4
.L_13:
        /*0038*/ 	.byte	0x04, 0x17
        /*003a*/ 	.short	(.L_15 - .L_14)
.L_14:
        /*003c*/ 	.word	0x00000000
        /*0040*/ 	.short	0x0001
        /*0042*/ 	.short	0x0008
        /*0044*/ 	.byte	0x00, 0xf5, 0x21, 0x00


	//----- nvinfo : EIATTR_KPARAM_INFO
	.align		4
.L_15:
        /*0048*/ 	.byte	0x04, 0x17
        /*004a*/ 	.short	(.L_17 - .L_16)
.L_16:
        /*004c*/ 	.word	0x00000000
        /*0050*/ 	.short	0x0000
        /*0052*/ 	.short	0x0000
        /*0054*/ 	.byte	0x00, 0xf5, 0x21, 0x00


	//----- nvinfo : EIATTR_SPARSE_MMA_MASK
	.align		4
.L_17:
        /*0058*/ 	.byte	0x03, 0x50
        /*005a*/ 	.short	0x0000


	//----- nvinfo : EIATTR_MAXREG_COUNT
	.align		4
        /*005c*/ 	.byte	0x03, 0x1b
        /*005e*/ 	.short	0x00ff


	//----- nvinfo : EIATTR_NUM_BARRIERS
	.align		4
        /*0060*/ 	.byte	0x02, 0x4c
        /*0062*/ 	.byte	0x01
	.zero		1


	//----- nvinfo : EIATTR_MERCURY_ISA_VERSION
	.align		4
        /*0064*/ 	.byte	0x03, 0x5f
        /*0066*/ 	.short	0x0101


	//----- nvinfo : EIATTR_VRC_CTA_INIT_COUNT
	.align		4
        /*0068*/ 	.byte	0x02, 0x4a
	.zero		1
	.zero		1


	//----- nvinfo : EIATTR_EXIT_INSTR_OFFSETS
	.align		4
        /*006c*/ 	.byte	0x04, 0x1c
        /*006e*/ 	.short	(.L_19 - .L_18)


	//   ....[0]....
.L_18:
        /*0070*/ 	.word	0x000001c0


	//   ....[1]....
        /*0074*/ 	.word	0x00000280


	//----- nvinfo : EIATTR_CBANK_PARAM_SIZE
	.align		4
.L_19:
        /*0078*/ 	.byte	0x03, 0x19
        /*007a*/ 	.short	0x001c


	//----- nvinfo : EIATTR_PARAM_CBANK
	.align		4
        /*007c*/ 	.byte	0x04, 0x0a
        /*007e*/ 	.short	(.L_21 - .L_20)
	.align		4
.L_20:
        /*0080*/ 	.word	index@(.nv.constant0._Z22dynamicTransposeKernelPfS_iii)
        /*0084*/ 	.short	0x0380
        /*0086*/ 	.short	0x001c


	//----- nvinfo : EIATTR_SW_WAR
	.align		4
.L_21:
        /*0088*/ 	.byte	0x04, 0x36
        /*008a*/ 	.short	(.L_23 - .L_22)
.L_22:
        /*008c*/ 	.word	0x00000008
.L_23:


//--------------------- .nv.callgraph             --------------------------
	.section	.nv.callgraph,"",@"SHT_CUDA_CALLGRAPH"
	.align	4
	.sectionentsize	8
	.align		4
        /*0000*/ 	.word	0x00000000
	.align		4
        /*0004*/ 	.word	0xffffffff
	.align		4
        /*0008*/ 	.word	0x00000000
	.align		4
        /*000c*/ 	.word	0xfffffffe
	.align		4
        /*0010*/ 	.word	0x00000000
	.align		4
        /*0014*/ 	.word	0xfffffffd
	.align		4
        /*0018*/ 	.word	0x00000000
	.align		4
        /*001c*/ 	.word	0xfffffffc


//--------------------- .text._Z22dynamicTransposeKernelPfS_iii --------------------------
	.section	.text._Z22dynamicTransposeKernelPfS_iii,"ax",@progbits
	.align	128
        .global         _Z22dynamicTransposeKernelPfS_iii
        .type           _Z22dynamicTransposeKernelPfS_iii,@function
        .size           _Z22dynamicTransposeKernelPfS_iii,(.L_x_1 - _Z22dynamicTransposeKernelPfS_iii)
        .other          _Z22dynamicTransposeKernelPfS_iii,@"STO_CUDA_ENTRY STV_DEFAULT"
_Z22dynamicTransposeKernelPfS_iii:
.text._Z22dynamicTransposeKernelPfS_iii:
[----:B------:R-:W-:Y:S01]  /*0000*/  LDC R1, c[0x0][0x37c] ;  /* 0x0000df00ff017b82 */ /* 0x000fe20000000800 */
[----:B------:R-:W0:Y:S07]  /*0010*/  S2R R11, SR_TID.Y ;  /* 0x00000000000b7919 */ /* 0x000e2e0000002200 */
[----:B------:R-:W0:Y:S01]  /*0020*/  S2UR UR5, SR_CTAID.Y ;  /* 0x00000000000579c3 */ /* 0x000e220000002600 */
[----:B------:R-:W1:Y:S01]  /*0030*/  LDCU.64 UR8, c[0x0][0x390] ;  /* 0x00007200ff0877ac */ /* 0x000e620008000a00 */
[----:B------:R-:W2:Y:S01]  /*0040*/  S2R R9, SR_TID.X ;  /* 0x0000000000097919 */ /* 0x000ea20000002100 */
[----:B------:R-:W3:Y:S05]  /*0050*/  LDCU.64 UR6, c[0x0][0x358] ;  /* 0x00006b00ff0677ac */ /* 0x000eea0008000a00 */
[----:B------:R-:W0:Y:S08]  /*0060*/  LDC R8, c[0x0][0x398] ;  /* 0x0000e600ff087b82 */ /* 0x000e300000000800 */
[----:B------:R-:W2:Y:S01]  /*0070*/  S2UR UR4, SR_CTAID.X ;  /* 0x00000000000479c3 */ /* 0x000ea20000002500 */
[----:B0-----:R-:W-:-:S05]  /*0080*/  IMAD R5, R8, UR5, R11 ;  /* 0x0000000508057c24 */ /* 0x001fca000f8e020b */
[----:B-1----:R-:W-:Y:S01]  /*0090*/  ISETP.GE.AND P0, PT, R5, UR8, PT ;  /* 0x0000000805007c0c */ /* 0x002fe2000bf06270 */
[----:B--2---:R-:W-:-:S05]  /*00a0*/  IMAD R0, R8, UR4, R9 ;  /* 0x0000000408007c24 */ /* 0x004fca000f8e0209 */
[----:B------:R-:W-:-:S13]  /*00b0*/  ISETP.GE.OR P0, PT, R0, UR9, P0 ;  /* 0x0000000900007c0c */ /* 0x000fda0008706670 */
[----:B------:R-:W0:Y:S01]  /*00c0*/  @!P0 LDC.64 R2, c[0x0][0x380] ;  /* 0x0000e000ff028b82 */ /* 0x000e220000000a00 */
[----:B------:R-:W-:-:S04]  /*00d0*/  @!P0 IMAD R5, R5, UR9, R0 ;  /* 0x0000000905058c24 */ /* 0x000fc8000f8e0200 */
[----:B0-----:R-:W-:-:S06]  /*00e0*/  @!P0 IMAD.WIDE R2, R5, 0x4, R2 ;  /* 0x0000000405028825 */ /* 0x001fcc00078e0202 */
[----:B---3--:R-:W2:Y:S01]  /*00f0*/  @!P0 LDG.E R2, desc[UR6][R2.64] ;  /* 0x0000000602028981 */ /* 0x008ea2000c1e1900 */
[--C-:B------:R-:W-:Y:S01]  /*0100*/  @!P0 IMAD R0, R11, R8, R11.reuse ;  /* 0x000000080b008224 */ /* 0x100fe200078e020b */
[----:B------:R-:W-:Y:S01]  /*0110*/  @!P0 MOV R4, 0x400 ;  /* 0x0000040000048802 */ /* 0x000fe20000000f00 */
[C---:B------:R-:W-:Y:S01]  /*0120*/  IMAD R7, R8.reuse, UR4, R11 ;  /* 0x0000000408077c24 */ /* 0x040fe2000f8e020b */
[----:B------:R-:W0:Y:S01]  /*0130*/  @!P0 S2R R5, SR_CgaCtaId ;  /* 0x0000000000058919 */ /* 0x000e220000008800 */
[----:B------:R-:W-:Y:S01]  /*0140*/  IMAD R6, R8, UR5, R9 ;  /* 0x0000000508067c24 */ /* 0x000fe2000f8e0209 */
[----:B------:R-:W-:Y:S02]  /*0150*/  @!P0 IADD3 R0, PT, PT, R0, R9, RZ ;  /* 0x0000000900008210 */ /* 0x000fe40007ffe0ff */
[----:B------:R-:W-:-:S04]  /*0160*/  ISETP.GE.AND P1, PT, R7, UR9, PT ;  /* 0x0000000907007c0c */ /* 0x000fc8000bf26270 */
[----:B------:R-:W-:Y:S02]  /*0170*/  ISETP.GE.OR P1, PT, R6, UR8, P1 ;  /* 0x0000000806007c0c */ /* 0x000fe40008f26670 */
[----:B0-----:R-:W-:-:S04]  /*0180*/  @!P0 LEA R5, R5, R4, 0x18 ;  /* 0x0000000405058211 */ /* 0x001fc800078ec0ff */
[----:B------:R-:W-:-:S05]  /*0190*/  @!P0 LEA R5, R0, R5, 0x2 ;  /* 0x0000000500058211 */ /* 0x000fca00078e10ff */
[----:B--2---:R0:W-:Y:S01]  /*01a0*/  @!P0 STS [R5], R2 ;  /* 0x0000000205008388 */ /* 0x0041e20000000800 */
[----:B------:R-:W-:Y:S06]  /*01b0*/  BAR.SYNC.DEFER_BLOCKING 0x0 ;  /* 0x0000000000007b1d */ /* 0x000fec0000010000 */
[----:B------:R-:W-:Y:S05]  /*01c0*/  @P1 EXIT ;  /* 0x000000000000194d */ /* 0x000fea0003800000 */
[----:B------:R-:W1:Y:S01]  /*01d0*/  S2UR UR5, SR_CgaCtaId ;  /* 0x00000000000579c3 */ /* 0x000e620000008800 */
[----:B------:R-:W-:Y:S01]  /*01e0*/  IMAD R0, R9, R8, R9 ;  /* 0x0000000809007224 */ /* 0x000fe200078e0209 */
[----:B------:R-:W-:Y:S01]  /*01f0*/  UMOV UR4, 0x400 ;  /* 0x0000040000047882 */ /* 0x000fe20000000000 */
[----:B------:R-:W-:-:S03]  /*0200*/  IMAD R7, R7, UR8, R6 ;  /* 0x0000000807077c24 */ /* 0x000fc6000f8e0206 */
[----:B------:R-:W-:Y:S02]  /*0210*/  IADD3 R0, PT, PT, R0, R11, RZ ;  /* 0x0000000b00007210 */ /* 0x000fe40007ffe0ff */
[----:B0-----:R-:W0:Y:S01]  /*0220*/  LDC.64 R2, c[0x0][0x388] ;  /* 0x0000e200ff027b82 */ /* 0x001e220000000a00 */
[----:B-1----:R-:W-:-:S06]  /*0230*/  ULEA UR4, UR5, UR4, 0x18 ;  /* 0x0000000405047291 */ /* 0x002fcc000f8ec0ff */
[----:B------:R-:W-:Y:S01]  /*0240*/  LEA R0, R0, UR4, 0x2 ;  /* 0x0000000400007c11 */ /* 0x000fe2000f8e10ff */
[----:B0-----:R-:W-:-:S04]  /*0250*/  IMAD.WIDE R2, R7, 0x4, R2 ;  /* 0x0000000407027825 */ /* 0x001fc800078e0202 */
[----:B------:R-:W0:Y:S04]  /*0260*/  LDS R5, [R0] ;  /* 0x0000000000057984 */ /* 0x000e280000000800 */
[----:B0-----:R-:W-:Y:S01]  /*0270*/  STG.E desc[UR6][R2.64], R5 ;  /* 0x0000000502007986 */ /* 0x001fe2000c101906 */
[----:B------:R-:W-:Y:S05]  /*0280*/  EXIT ;  /* 0x000000000000794d */ /* 0x000fea0003800000 */
.L_x_0:
[----:B------:R-:W-:-:S00]  /*0290*/  BRA `(.L_x_0) ;  /* 0xfffffffc00fc7947 */ /* 0x000fc0000383ffff */
[----:B------:R-:W-:-:S00]  /*02a0*/  NOP ;  /* 0x0000000000007918 */ /* 0x000fc00000000000 */
        /* <DEDUP_REMOVED lines=13> */
.L_x_1:


//--------------------- .nv.shared._Z22dynamicTransposeKernelPfS_iii --------------------------
	.section	.nv.shared._Z22dynamicTransposeKernelPfS_iii,"aw",@nobits
	.sectionflags	@""
	.align	16
	.zero		1024


//--------------------- .nv.shared.reserved.0     --------------------------
	.section	.nv.shared.reserved.0,"aw",@nobits
	.weak		__nv_reservedSMEM_offset_0_alias
	.size		__nv_reservedSMEM_offset_0_alias, 0, 64
	.other		__nv_reservedSMEM_offset_0_alias,@"STO_CUDA_RESERVED_SHARED STV_DEFAULT"
__nv_reservedSMEM_offset_0_alias:
	.zero		0
	.zero		64


//--------------------- .nv.constant0._Z22dynamicTransposeKernelPfS_iii --------------------------
	.section	.nv.constant0._Z22dynamicTransposeKernelPfS_iii,"a",@progbits
	.sectionflags	@""
	.align	4
.nv.constant0._Z22dynamicTransposeKernelPfS_iii:
	.zero		924


//--------------------- SYMBOLS --------------------------

	.type		.nv.reservedSmem.offset0,@object
	.size		.nv.reservedSmem.offset0,0x4
	.type		.nv.reservedSmem.cap,@object
	.size		.nv.reservedSmem.cap,0x4
